//
// Generated by NVIDIA NVVM Compiler
//
// Compiler Build ID: CL-36424714
// Cuda compilation tools, release 13.0, V13.0.88
// Based on NVVM 20.0.0
//

.version 9.0
.target sm_100
.address_size 64

	// .globl	DeviceColumnReduceKernel
// _ZZ24DeviceColumnReduceKerneliiPKfPfE12temp_storage has been demoted
.global .align 1 .b8 _ZN34_INTERNAL_4c44fe9e_4_k_cu_9b2de5004cuda3std3__436_GLOBAL__N__4c44fe9e_4_k_cu_9b2de5006ignoreE[1];
.global .align 1 .b8 _ZN34_INTERNAL_4c44fe9e_4_k_cu_9b2de5004cuda3std3__45__cpo5beginE[1];
.global .align 1 .b8 _ZN34_INTERNAL_4c44fe9e_4_k_cu_9b2de5004cuda3std3__45__cpo3endE[1];
.global .align 1 .b8 _ZN34_INTERNAL_4c44fe9e_4_k_cu_9b2de5004cuda3std3__45__cpo6cbeginE[1];
.global .align 1 .b8 _ZN34_INTERNAL_4c44fe9e_4_k_cu_9b2de5004cuda3std3__45__cpo4cendE[1];
.global .align 1 .b8 _ZN34_INTERNAL_4c44fe9e_4_k_cu_9b2de5004cuda3std3__45__cpo6rbeginE[1];
.global .align 1 .b8 _ZN34_INTERNAL_4c44fe9e_4_k_cu_9b2de5004cuda3std3__45__cpo4rendE[1];
.global .align 1 .b8 _ZN34_INTERNAL_4c44fe9e_4_k_cu_9b2de5004cuda3std3__45__cpo7crbeginE[1];
.global .align 1 .b8 _ZN34_INTERNAL_4c44fe9e_4_k_cu_9b2de5004cuda3std3__45__cpo5crendE[1];
.global .align 1 .b8 _ZN34_INTERNAL_4c44fe9e_4_k_cu_9b2de5004cuda3std3__419piecewise_constructE[1];
.global .align 1 .b8 _ZN34_INTERNAL_4c44fe9e_4_k_cu_9b2de5004cuda3std3__48in_placeE[1];
.global .align 1 .b8 _ZN34_INTERNAL_4c44fe9e_4_k_cu_9b2de5004cuda3std3__420unreachable_sentinelE[1];
.global .align 1 .b8 _ZN34_INTERNAL_4c44fe9e_4_k_cu_9b2de5004cuda3std3__47nulloptE[1];
.global .align 1 .b8 _ZN34_INTERNAL_4c44fe9e_4_k_cu_9b2de5004cuda3std3__48unexpectE[1];
.global .align 1 .b8 _ZN34_INTERNAL_4c44fe9e_4_k_cu_9b2de5004cuda3std6ranges3__45__cpo4swapE[1];
.global .align 1 .b8 _ZN34_INTERNAL_4c44fe9e_4_k_cu_9b2de5004cuda3std6ranges3__45__cpo9iter_moveE[1];
.global .align 1 .b8 _ZN34_INTERNAL_4c44fe9e_4_k_cu_9b2de5004cuda3std6ranges3__45__cpo5beginE[1];
.global .align 1 .b8 _ZN34_INTERNAL_4c44fe9e_4_k_cu_9b2de5004cuda3std6ranges3__45__cpo3endE[1];
.global .align 1 .b8 _ZN34_INTERNAL_4c44fe9e_4_k_cu_9b2de5004cuda3std6ranges3__45__cpo6cbeginE[1];
.global .align 1 .b8 _ZN34_INTERNAL_4c44fe9e_4_k_cu_9b2de5004cuda3std6ranges3__45__cpo4cendE[1];
.global .align 1 .b8 _ZN34_INTERNAL_4c44fe9e_4_k_cu_9b2de5004cuda3std6ranges3__45__cpo7advanceE[1];
.global .align 1 .b8 _ZN34_INTERNAL_4c44fe9e_4_k_cu_9b2de5004cuda3std6ranges3__45__cpo9iter_swapE[1];
.global .align 1 .b8 _ZN34_INTERNAL_4c44fe9e_4_k_cu_9b2de5004cuda3std6ranges3__45__cpo4nextE[1];
.global .align 1 .b8 _ZN34_INTERNAL_4c44fe9e_4_k_cu_9b2de5004cuda3std6ranges3__45__cpo4prevE[1];
.global .align 1 .b8 _ZN34_INTERNAL_4c44fe9e_4_k_cu_9b2de5004cuda3std6ranges3__45__cpo4dataE[1];
.global .align 1 .b8 _ZN34_INTERNAL_4c44fe9e_4_k_cu_9b2de5004cuda3std6ranges3__45__cpo5cdataE[1];
.global .align 1 .b8 _ZN34_INTERNAL_4c44fe9e_4_k_cu_9b2de5004cuda3std6ranges3__45__cpo4sizeE[1];
.global .align 1 .b8 _ZN34_INTERNAL_4c44fe9e_4_k_cu_9b2de5004cuda3std6ranges3__45__cpo5ssizeE[1];
.global .align 1 .b8 _ZN34_INTERNAL_4c44fe9e_4_k_cu_9b2de5004cuda3std6ranges3__45__cpo8distanceE[1];
.global .align 1 .b8 _ZN34_INTERNAL_4c44fe9e_4_k_cu_9b2de5006thrust24THRUST_300001_SM_1000_NS6system6detail10sequential3seqE[1];
.global .align 1 .b8 _ZN34_INTERNAL_4c44fe9e_4_k_cu_9b2de5006thrust24THRUST_300001_SM_1000_NS12placeholders2_1E[1];
.global .align 1 .b8 _ZN34_INTERNAL_4c44fe9e_4_k_cu_9b2de5006thrust24THRUST_300001_SM_1000_NS12placeholders2_2E[1];
.global .align 1 .b8 _ZN34_INTERNAL_4c44fe9e_4_k_cu_9b2de5006thrust24THRUST_300001_SM_1000_NS12placeholders2_3E[1];
.global .align 1 .b8 _ZN34_INTERNAL_4c44fe9e_4_k_cu_9b2de5006thrust24THRUST_300001_SM_1000_NS12placeholders2_4E[1];
.global .align 1 .b8 _ZN34_INTERNAL_4c44fe9e_4_k_cu_9b2de5006thrust24THRUST_300001_SM_1000_NS12placeholders2_5E[1];
.global .align 1 .b8 _ZN34_INTERNAL_4c44fe9e_4_k_cu_9b2de5006thrust24THRUST_300001_SM_1000_NS12placeholders2_6E[1];
.global .align 1 .b8 _ZN34_INTERNAL_4c44fe9e_4_k_cu_9b2de5006thrust24THRUST_300001_SM_1000_NS12placeholders2_7E[1];
.global .align 1 .b8 _ZN34_INTERNAL_4c44fe9e_4_k_cu_9b2de5006thrust24THRUST_300001_SM_1000_NS12placeholders2_8E[1];
.global .align 1 .b8 _ZN34_INTERNAL_4c44fe9e_4_k_cu_9b2de5006thrust24THRUST_300001_SM_1000_NS12placeholders2_9E[1];
.global .align 1 .b8 _ZN34_INTERNAL_4c44fe9e_4_k_cu_9b2de5006thrust24THRUST_300001_SM_1000_NS12placeholders3_10E[1];

.visible .entry DeviceColumnReduceKernel(
	.param .u32 DeviceColumnReduceKernel_param_0,
	.param .u32 DeviceColumnReduceKernel_param_1,
	.param .u64 .ptr .align 1 DeviceColumnReduceKernel_param_2,
	.param .u64 .ptr .align 1 DeviceColumnReduceKernel_param_3
)
{
	.reg .pred 	%p<12>;
	.reg .b32 	%r<48>;
	.reg .b32 	%f<31>;
	.reg .b64 	%rd<9>;
	// demoted variable
	.shared .align 4 .b8 _ZZ24DeviceColumnReduceKerneliiPKfPfE12temp_storage[24];
	ld.param.u32 	%r13, [DeviceColumnReduceKernel_param_0];
	ld.param.u32 	%r14, [DeviceColumnReduceKernel_param_1];
	ld.param.u64 	%rd3, [DeviceColumnReduceKernel_param_2];
	ld.param.u64 	%rd4, [DeviceColumnReduceKernel_param_3];
	mov.u32 	%r46, %ctaid.x;
	setp.ge.s32 	%p1, %r46, %r13;
	@%p1 bra 	$L__BB0_11;
	mov.u32 	%r2, %tid.x;
	mov.u32 	%r3, %ntid.x;
	// begin inline asm
	mov.u32 %r15, %laneid;
	// end inline asm
	shr.u32 	%r16, %r2, 3;
	and.b32  	%r17, %r16, 124;
	mov.u32 	%r18, _ZZ24DeviceColumnReduceKerneliiPKfPfE12temp_storage;
	add.s32 	%r19, %r18, %r17;
	add.s32 	%r5, %r19, 4;
	mov.u32 	%r6, %nctaid.x;
	cvta.to.global.u64 	%rd1, %rd4;
	cvta.to.global.u64 	%rd2, %rd3;
$L__BB0_2:
	setp.ge.s32 	%p2, %r2, %r14;
	mov.f32 	%f29, 0f00000000;
	@%p2 bra 	$L__BB0_5;
	mul.lo.s32 	%r8, %r46, %r14;
	mov.f32 	%f29, 0f00000000;
	mov.u32 	%r47, %r2;
$L__BB0_4:
	add.s32 	%r20, %r47, %r8;
	mul.wide.s32 	%rd5, %r20, 4;
	add.s64 	%rd6, %rd2, %rd5;
	ld.global.f32 	%f10, [%rd6];
	add.f32 	%f29, %f29, %f10;
	add.s32 	%r47, %r47, %r3;
	setp.lt.s32 	%p3, %r47, %r14;
	@%p3 bra 	$L__BB0_4;
$L__BB0_5:
	setp.gt.s32 	%p4, %r15, 15;
	setp.gt.s32 	%p5, %r15, 23;
	setp.gt.s32 	%p6, %r15, 27;
	setp.gt.s32 	%p7, %r15, 29;
	setp.gt.s32 	%p8, %r15, 30;
	mov.b32 	%r22, %f29;
	mov.b32 	%r23, 1;
	mov.b32 	%r44, 31;
	mov.b32 	%r45, -1;
	// begin inline asm
	shfl.sync.down.b32 %r21, %r22, %r23, %r44, %r45;
	// end inline asm
	mov.b32 	%f11, %r21;
	add.f32 	%f12, %f29, %f11;
	selp.f32 	%f13, %f29, %f12, %p8;
	mov.b32 	%r27, %f13;
	mov.b32 	%r28, 2;
	// begin inline asm
	shfl.sync.down.b32 %r26, %r27, %r28, %r44, %r45;
	// end inline asm
	mov.b32 	%f14, %r26;
	add.f32 	%f15, %f13, %f14;
	selp.f32 	%f16, %f13, %f15, %p7;
	mov.b32 	%r32, %f16;
	mov.b32 	%r33, 4;
	// begin inline asm
	shfl.sync.down.b32 %r31, %r32, %r33, %r44, %r45;
	// end inline asm
	mov.b32 	%f17, %r31;
	add.f32 	%f18, %f16, %f17;
	selp.f32 	%f19, %f16, %f18, %p6;
	mov.b32 	%r37, %f19;
	mov.b32 	%r38, 8;
	// begin inline asm
	shfl.sync.down.b32 %r36, %r37, %r38, %r44, %r45;
	// end inline asm
	mov.b32 	%f20, %r36;
	add.f32 	%f4, %f19, %f20;
	selp.f32 	%f30, %f19, %f4, %p5;
	mov.b32 	%r42, %f30;
	mov.b32 	%r43, 16;
	// begin inline asm
	shfl.sync.down.b32 %r41, %r42, %r43, %r44, %r45;
	// end inline asm
	@%p4 bra 	$L__BB0_8;
	setp.ne.s32 	%p9, %r15, 0;
	mov.b32 	%f21, %r41;
	add.f32 	%f30, %f4, %f21;
	@%p9 bra 	$L__BB0_8;
	st.shared.f32 	[%r5], %f30;
$L__BB0_8:
	setp.ne.s32 	%p10, %r2, 0;
	bar.sync 	0;
	@%p10 bra 	$L__BB0_10;
	ld.shared.f32 	%f22, [_ZZ24DeviceColumnReduceKerneliiPKfPfE12temp_storage+8];
	add.f32 	%f23, %f30, %f22;
	ld.shared.f32 	%f24, [_ZZ24DeviceColumnReduceKerneliiPKfPfE12temp_storage+12];
	add.f32 	%f25, %f23, %f24;
	ld.shared.f32 	%f26, [_ZZ24DeviceColumnReduceKerneliiPKfPfE12temp_storage+16];
	add.f32 	%f27, %f25, %f26;
	mul.wide.s32 	%rd7, %r46, 4;
	add.s64 	%rd8, %rd1, %rd7;
	st.global.f32 	[%rd8], %f27;
$L__BB0_10:
	add.s32 	%r46, %r46, %r6;
	setp.lt.s32 	%p11, %r46, %r13;
	@%p11 bra 	$L__BB0_2;
$L__BB0_11:
	ret;

}
	// .globl	_ZN3cub18CUB_300001_SM_10006detail11EmptyKernelIvEEvv
.visible .entry _ZN3cub18CUB_300001_SM_10006detail11EmptyKernelIvEEvv()
{


	ret;

}


// ===== COMPILED SASS (sm_100) =====

	.target	sm_100

	.elftype	@"ET_EXEC"


//--------------------- .note.nv.tkinfo           --------------------------
	.section	.note.nv.tkinfo,"",@"SHT_NOTE"
	.sectionflags	@"SHF_NOTE_NV_TKINFO"
	.tkinfo
        /*0018*/ 	.word	0x00000002
        /*0030*/ 	.string	""
        /*0030*/ 	.string	"ptxas"
        /*0030*/ 	.string	"Cuda compilation tools, release 13.0, V13.0.88"
        /*0030*/ 	.string	"Build cuda_13.0.r13.0/compiler.36424714_0"
        /*0030*/ 	.string	"-arch sm_100 -m 64 "



//--------------------- .note.nv.cuinfo           --------------------------
	.section	.note.nv.cuinfo,"",@"SHT_NOTE"
	.sectionflags	@"SHF_NOTE_NV_CUINFO"
        /*0018*/ 	.short	0x0002
        /*001a*/ 	.short	0x0064
        /*001c*/ 	.short	0x0082
	.zero		2


//--------------------- .nv.info                  --------------------------
	.section	.nv.info,"",@"SHT_CUDA_INFO"
	.align	4


	//----- nvinfo : EIATTR_REGCOUNT
	.align		4
        /*0000*/ 	.byte	0x04, 0x2f
        /*0002*/ 	.short	(.L_41 - .L_40)
	.align		4
.L_40:
        /*0004*/ 	.word	index@(DeviceColumnReduceKernel)
        /*0008*/ 	.word	0x0000000e


	//----- nvinfo : EIATTR_FRAME_SIZE
	.align		4
.L_41:
        /*000c*/ 	.byte	0x04, 0x11
        /*000e*/ 	.short	(.L_43 - .L_42)
	.align		4
.L_42:
        /*0010*/ 	.word	index@(DeviceColumnReduceKernel)
        /*0014*/ 	.word	0x00000000


	//----- nvinfo : EIATTR_REGCOUNT
	.align		4
.L_43:
        /*0018*/ 	.byte	0x04, 0x2f
        /*001a*/ 	.short	(.L_45 - .L_44)
	.align		4
.L_44:
        /*001c*/ 	.word	index@(_ZN3cub18CUB_300001_SM_10006detail11EmptyKernelIvEEvv)
        /*0020*/ 	.word	0x00000004


	//----- nvinfo : EIATTR_FRAME_SIZE
	.align		4
.L_45:
        /*0024*/ 	.byte	0x04, 0x11
        /*0026*/ 	.short	(.L_47 - .L_46)
	.align		4
.L_46:
        /*0028*/ 	.word	index@(_ZN3cub18CUB_300001_SM_10006detail11EmptyKernelIvEEvv)
        /*002c*/ 	.word	0x00000000


	//----- nvinfo : EIATTR_MIN_STACK_SIZE
	.align		4
.L_47:
        /*0030*/ 	.byte	0x04, 0x12
        /*0032*/ 	.short	(.L_49 - .L_48)
	.align		4
.L_48:
        /*0034*/ 	.word	index@(_ZN3cub18CUB_300001_SM_10006detail11EmptyKernelIvEEvv)
        /*0038*/ 	.word	0x00000000


	//----- nvinfo : EIATTR_MIN_STACK_SIZE
	.align		4
.L_49:
        /*003c*/ 	.byte	0x04, 0x12
        /*003e*/ 	.short	(.L_51 - .L_50)
	.align		4
.L_50:
        /*0040*/ 	.word	index@(DeviceColumnReduceKernel)
        /*0044*/ 	.word	0x00000000
.L_51:


//--------------------- .nv.compat                --------------------------
	.section	.nv.compat,"",@"SHT_CUDA_COMPAT_INFO"
	.align	4
        /*0000*/ 	.byte	0x02, 0x09, 0x00, 0x00, 0x02, 0x02, 0x01, 0x00, 0x02, 0x05, 0x05, 0x00, 0x03, 0x07, 0x01, 0x01
        /*0010*/ 	.byte	0x02, 0x03, 0x00, 0x00, 0x02, 0x06, 0x01, 0x00, 0x04, 0x0b, 0x08, 0x00, 0x09, 0x00, 0x00, 0x00
        /*0020*/ 	.byte	0x00, 0x00, 0x00, 0x00


//--------------------- .nv.info._ZN3cub18CUB_300001_SM_10006detail11EmptyKernelIvEEvv --------------------------
	.section	.nv.info._ZN3cub18CUB_300001_SM_10006detail11EmptyKernelIvEEvv,"",@"SHT_CUDA_INFO"
	.sectionflags	@""
	.align	4


	//----- nvinfo : EIATTR_CUDA_API_VERSION
	.align		4
        /*0000*/ 	.byte	0x04, 0x37
        /*0002*/ 	.short	(.L_53 - .L_52)
.L_52:
        /*0004*/ 	.word	0x00000082


	//----- nvinfo : EIATTR_SPARSE_MMA_MASK
	.align		4
.L_53:
        /*0008*/ 	.byte	0x03, 0x50
        /*000a*/ 	.short	0x0000


	//----- nvinfo : EIATTR_MAXREG_COUNT
	.align		4
        /*000c*/ 	.byte	0x03, 0x1b
        /*000e*/ 	.short	0x00ff


	//----- nvinfo : EIATTR_MERCURY_ISA_VERSION
	.align		4
        /*0010*/ 	.byte	0x03, 0x5f
        /*0012*/ 	.short	0x0101


	//----- nvinfo : EIATTR_VRC_CTA_INIT_COUNT
	.align		4
        /*0014*/ 	.byte	0x02, 0x4a
	.zero		1
	.zero		1


	//----- nvinfo : EIATTR_EXIT_INSTR_OFFSETS
	.align		4
        /*0018*/ 	.byte	0x04, 0x1c
        /*001a*/ 	.short	(.L_55 - .L_54)


	//   ....[0]....
.L_54:
        /*001c*/ 	.word	0x00000010


	//----- nvinfo : EIATTR_SW_WAR
	.align		4
.L_55:
        /*0020*/ 	.byte	0x04, 0x36
        /*0022*/ 	.short	(.L_57 - .L_56)
.L_56:
        /*0024*/ 	.word	0x00000008
.L_57:


//--------------------- .nv.info.DeviceColumnReduceKernel --------------------------
	.section	.nv.info.DeviceColumnReduceKernel,"",@"SHT_CUDA_INFO"
	.sectionflags	@""
	.align	4


	//----- nvinfo : EIATTR_CUDA_API_VERSION
	.align		4
        /*0000*/ 	.byte	0x04, 0x37
        /*0002*/ 	.short	(.L_59 - .L_58)
.L_58:
        /*0004*/ 	.word	0x00000082


	//----- nvinfo : EIATTR_KPARAM_INFO
	.align		4
.L_59:
        /*0008*/ 	.byte	0x04, 0x17
        /*000a*/ 	.short	(.L_61 - .L_60)
.L_60:
        /*000c*/ 	.word	0x00000000
        /*0010*/ 	.short	0x0003
        /*0012*/ 	.short	0x0010
        /*0014*/ 	.byte	0x00, 0xf5, 0x21, 0x00


	//----- nvinfo : EIATTR_KPARAM_INFO
	.align		4
.L_61:
        /*0018*/ 	.byte	0x04, 0x17
        /*001a*/ 	.short	(.L_63 - .L_62)
.L_62:
        /*001c*/ 	.word	0x00000000
        /*0020*/ 	.short	0x0002
        /*0022*/ 	.short	0x0008
        /*0024*/ 	.byte	0x00, 0xf5, 0x21, 0x00


	//----- nvinfo : EIATTR_KPARAM_INFO
	.align		4
.L_63:
        /*0028*/ 	.byte	0x04, 0x17
        /*002a*/ 	.short	(.L_65 - .L_64)
.L_64:
        /*002c*/ 	.word	0x00000000
        /*0030*/ 	.short	0x0001
        /*0032*/ 	.short	0x0004
        /*0034*/ 	.byte	0x00, 0xf0, 0x11, 0x00


	//----- nvinfo : EIATTR_KPARAM_INFO
	.align		4
.L_65:
        /*0038*/ 	.byte	0x04, 0x17
        /*003a*/ 	.short	(.L_67 - .L_66)
.L_66:
        /*003c*/ 	.word	0x00000000
        /*0040*/ 	.short	0x0000
        /*0042*/ 	.short	0x0000
        /*0044*/ 	.byte	0x00, 0xf0, 0x11, 0x00


	//----- nvinfo : EIATTR_SPARSE_MMA_MASK
	.align		4
.L_67:
        /*0048*/ 	.byte	0x03, 0x50
        /*004a*/ 	.short	0x0000


	//----- nvinfo : EIATTR_MAXREG_COUNT
	.align		4
        /*004c*/ 	.byte	0x03, 0x1b
        /*004e*/ 	.short	0x00ff


	//----- nvinfo : EIATTR_NUM_BARRIERS
	.align		4
        /*0050*/ 	.byte	0x02, 0x4c
        /*0052*/ 	.byte	0x01
	.zero		1


	//----- nvinfo : EIATTR_MERCURY_ISA_VERSION
	.align		4
        /*0054*/ 	.byte	0x03, 0x5f
        /*0056*/ 	.short	0x0101


	//----- nvinfo : EIATTR_COOP_GROUP_MASK_REGIDS
	.align		4
        /*0058*/ 	.byte	0x04, 0x29
        /*005a*/ 	.short	(.L_69 - .L_68)


	//   ....[0]....
.L_68:
        /*005c*/ 	.word	0xffffffff


	//   ....[1]....
        /*0060*/ 	.word	0xffffffff


	//   ....[2]....
        /*0064*/ 	.word	0xffffffff


	//   ....[3]....
        /*0068*/ 	.word	0xffffffff


	//   ....[4]....
        /*006c*/ 	.word	0xffffffff


	//----- nvinfo : EIATTR_COOP_GROUP_INSTR_OFFSETS
	.align		4
.L_69:
        /*0070*/ 	.byte	0x04, 0x28
        /*0072*/ 	.short	(.L_71 - .L_70)


	//   ....[0]....
.L_70:
        /*0074*/ 	.word	0x00000240


	//   ....[1]....
        /*0078*/ 	.word	0x00000270


	//   ....[2]....
        /*007c*/ 	.word	0x000002a0


	//   ....[3]....
        /*0080*/ 	.word	0x000002d0


	//   ....[4]....
        /*0084*/ 	.word	0x00000300


	//----- nvinfo : EIATTR_VRC_CTA_INIT_COUNT
	.align		4
.L_71:
        /*0088*/ 	.byte	0x02, 0x4a
	.zero		1
	.zero		1


	//----- nvinfo : EIATTR_EXIT_INSTR_OFFSETS
	.align		4
        /*008c*/ 	.byte	0x04, 0x1c
        /*008e*/ 	.short	(.L_73 - .L_72)


	//   ....[0]....
.L_72:
        /*0090*/ 	.word	0x00000040


	//   ....[1]....
        /*0094*/ 	.word	0x000004a0


	//----- nvinfo : EIATTR_CRS_STACK_SIZE
	.align		4
.L_73:
        /*0098*/ 	.byte	0x04, 0x1e
        /*009a*/ 	.short	(.L_75 - .L_74)
.L_74:
        /*009c*/ 	.word	0x00000000


	//----- nvinfo : EIATTR_CBANK_PARAM_SIZE
	.align		4
.L_75:
        /*00a0*/ 	.byte	0x03, 0x19
        /*00a2*/ 	.short	0x0018


	//----- nvinfo : EIATTR_PARAM_CBANK
	.align		4
        /*00a4*/ 	.byte	0x04, 0x0a
        /*00a6*/ 	.short	(.L_77 - .L_76)
	.align		4
.L_76:
        /*00a8*/ 	.word	index@(.nv.constant0.DeviceColumnReduceKernel)
        /*00ac*/ 	.short	0x0380
        /*00ae*/ 	.short	0x0018


	//----- nvinfo : EIATTR_SW_WAR
	.align		4
.L_77:
        /*00b0*/ 	.byte	0x04, 0x36
        /*00b2*/ 	.short	(.L_79 - .L_78)
.L_78:
        /*00b4*/ 	.word	0x00000008
.L_79:


//--------------------- .nv.callgraph             --------------------------
	.section	.nv.callgraph,"",@"SHT_CUDA_CALLGRAPH"
	.align	4
	.sectionentsize	8
	.align		4
        /*0000*/ 	.word	0x00000000
	.align		4
        /*0004*/ 	.word	0xffffffff
	.align		4
        /*0008*/ 	.word	0x00000000
	.align		4
        /*000c*/ 	.word	0xfffffffe
	.align		4
        /*0010*/ 	.word	0x00000000
	.align		4
        /*0014*/ 	.word	0xfffffffd
	.align		4
        /*0018*/ 	.word	0x00000000
	.align		4
        /*001c*/ 	.word	0xfffffffc


//--------------------- .nv.constant4             --------------------------
	.section	.nv.constant4,"a",@progbits
	.align	8
	.align		8
.nv.constant4:
        /*0000*/ 	.dword	_ZN34_INTERNAL_4c44fe9e_4_k_cu_9b2de5004cuda3std3__436_GLOBAL__N__4c44fe9e_4_k_cu_9b2de5006ignoreE
	.align		8
        /*0008*/ 	.dword	_ZN34_INTERNAL_4c44fe9e_4_k_cu_9b2de5004cuda3std3__45__cpo5beginE
	.align		8
        /*0010*/ 	.dword	_ZN34_INTERNAL_4c44fe9e_4_k_cu_9b2de5004cuda3std3__45__cpo3endE
	.align		8
        /*0018*/ 	.dword	_ZN34_INTERNAL_4c44fe9e_4_k_cu_9b2de5004cuda3std3__45__cpo6cbeginE
	.align		8
        /*0020*/ 	.dword	_ZN34_INTERNAL_4c44fe9e_4_k_cu_9b2de5004cuda3std3__45__cpo4cendE
	.align		8
        /*0028*/ 	.dword	_ZN34_INTERNAL_4c44fe9e_4_k_cu_9b2de5004cuda3std3__45__cpo6rbeginE
	.align		8
        /*0030*/ 	.dword	_ZN34_INTERNAL_4c44fe9e_4_k_cu_9b2de5004cuda3std3__45__cpo4rendE
	.align		8
        /*0038*/ 	.dword	_ZN34_INTERNAL_4c44fe9e_4_k_cu_9b2de5004cuda3std3__45__cpo7crbeginE
	.align		8
        /*0040*/ 	.dword	_ZN34_INTERNAL_4c44fe9e_4_k_cu_9b2de5004cuda3std3__45__cpo5crendE
	.align		8
        /*0048*/ 	.dword	_ZN34_INTERNAL_4c44fe9e_4_k_cu_9b2de5004cuda3std3__419piecewise_constructE
	.align		8
        /*0050*/ 	.dword	_ZN34_INTERNAL_4c44fe9e_4_k_cu_9b2de5004cuda3std3__48in_placeE
	.align		8
        /*0058*/ 	.dword	_ZN34_INTERNAL_4c44fe9e_4_k_cu_9b2de5004cuda3std3__420unreachable_sentinelE
	.align		8
        /*0060*/ 	.dword	_ZN34_INTERNAL_4c44fe9e_4_k_cu_9b2de5004cuda3std3__47nulloptE
	.align		8
        /*0068*/ 	.dword	_ZN34_INTERNAL_4c44fe9e_4_k_cu_9b2de5004cuda3std3__48unexpectE
	.align		8
        /*0070*/ 	.dword	_ZN34_INTERNAL_4c44fe9e_4_k_cu_9b2de5004cuda3std6ranges3__45__cpo4swapE
	.align		8
        /*0078*/ 	.dword	_ZN34_INTERNAL_4c44fe9e_4_k_cu_9b2de5004cuda3std6ranges3__45__cpo9iter_moveE
	.align		8
        /*0080*/ 	.dword	_ZN34_INTERNAL_4c44fe9e_4_k_cu_9b2de5004cuda3std6ranges3__45__cpo5beginE
	.align		8
        /*0088*/ 	.dword	_ZN34_INTERNAL_4c44fe9e_4_k_cu_9b2de5004cuda3std6ranges3__45__cpo3endE
	.align		8
        /*0090*/ 	.dword	_ZN34_INTERNAL_4c44fe9e_4_k_cu_9b2de5004cuda3std6ranges3__45__cpo6cbeginE
	.align		8
        /*0098*/ 	.dword	_ZN34_INTERNAL_4c44fe9e_4_k_cu_9b2de5004cuda3std6ranges3__45__cpo4cendE
	.align		8
        /*00a0*/ 	.dword	_ZN34_INTERNAL_4c44fe9e_4_k_cu_9b2de5004cuda3std6ranges3__45__cpo7advanceE
	.align		8
        /*00a8*/ 	.dword	_ZN34_INTERNAL_4c44fe9e_4_k_cu_9b2de5004cuda3std6ranges3__45__cpo9iter_swapE
	.align		8
        /*00b0*/ 	.dword	_ZN34_INTERNAL_4c44fe9e_4_k_cu_9b2de5004cuda3std6ranges3__45__cpo4nextE
	.align		8
        /*00b8*/ 	.dword	_ZN34_INTERNAL_4c44fe9e_4_k_cu_9b2de5004cuda3std6ranges3__45__cpo4prevE
	.align		8
        /*00c0*/ 	.dword	_ZN34_INTERNAL_4c44fe9e_4_k_cu_9b2de5004cuda3std6ranges3__45__cpo4dataE
	.align		8
        /*00c8*/ 	.dword	_ZN34_INTERNAL_4c44fe9e_4_k_cu_9b2de5004cuda3std6ranges3__45__cpo5cdataE
	.align		8
        /*00d0*/ 	.dword	_ZN34_INTERNAL_4c44fe9e_4_k_cu_9b2de5004cuda3std6ranges3__45__cpo4sizeE
	.align		8
        /*00d8*/ 	.dword	_ZN34_INTERNAL_4c44fe9e_4_k_cu_9b2de5004cuda3std6ranges3__45__cpo5ssizeE
	.align		8
        /*00e0*/ 	.dword	_ZN34_INTERNAL_4c44fe9e_4_k_cu_9b2de5004cuda3std6ranges3__45__cpo8distanceE
	.align		8
        /*00e8*/ 	.dword	_ZN34_INTERNAL_4c44fe9e_4_k_cu_9b2de5006thrust24THRUST_300001_SM_1000_NS6system6detail10sequential3seqE
	.align		8
        /*00f0*/ 	.dword	_ZN34_INTERNAL_4c44fe9e_4_k_cu_9b2de5006thrust24THRUST_300001_SM_1000_NS12placeholders2_1E
	.align		8
        /*00f8*/ 	.dword	_ZN34_INTERNAL_4c44fe9e_4_k_cu_9b2de5006thrust24THRUST_300001_SM_1000_NS12placeholders2_2E
	.align		8
        /*0100*/ 	.dword	_ZN34_INTERNAL_4c44fe9e_4_k_cu_9b2de5006thrust24THRUST_300001_SM_1000_NS12placeholders2_3E
	.align		8
        /*0108*/ 	.dword	_ZN34_INTERNAL_4c44fe9e_4_k_cu_9b2de5006thrust24THRUST_300001_SM_1000_NS12placeholders2_4E
	.align		8
        /*0110*/ 	.dword	_ZN34_INTERNAL_4c44fe9e_4_k_cu_9b2de5006thrust24THRUST_300001_SM_1000_NS12placeholders2_5E
	.align		8
        /*0118*/ 	.dword	_ZN34_INTERNAL_4c44fe9e_4_k_cu_9b2de5006thrust24THRUST_300001_SM_1000_NS12placeholders2_6E
	.align		8
        /*0120*/ 	.dword	_ZN34_INTERNAL_4c44fe9e_4_k_cu_9b2de5006thrust24THRUST_300001_SM_1000_NS12placeholders2_7E
	.align		8
        /*0128*/ 	.dword	_ZN34_INTERNAL_4c44fe9e_4_k_cu_9b2de5006thrust24THRUST_300001_SM_1000_NS12placeholders2_8E
	.align		8
        /*0130*/ 	.dword	_ZN34_INTERNAL_4c44fe9e_4_k_cu_9b2de5006thrust24THRUST_300001_SM_1000_NS12placeholders2_9E
	.align		8
        /*0138*/ 	.dword	_ZN34_INTERNAL_4c44fe9e_4_k_cu_9b2de5006thrust24THRUST_300001_SM_1000_NS12placeholders3_10E


//--------------------- .text._ZN3cub18CUB_300001_SM_10006detail11EmptyKernelIvEEvv --------------------------
	.section	.text._ZN3cub18CUB_300001_SM_10006detail11EmptyKernelIvEEvv,"ax",@progbits
	.align	128
        .global         _ZN3cub18CUB_300001_SM_10006detail11EmptyKernelIvEEvv
        .type           _ZN3cub18CUB_300001_SM_10006detail11EmptyKernelIvEEvv,@function
        .size           _ZN3cub18CUB_300001_SM_10006detail11EmptyKernelIvEEvv,(.L_x_10 - _ZN3cub18CUB_300001_SM_10006detail11EmptyKernelIvEEvv)
        .other          _ZN3cub18CUB_300001_SM_10006detail11EmptyKernelIvEEvv,@"STO_CUDA_ENTRY STV_DEFAULT"
_ZN3cub18CUB_300001_SM_10006detail11EmptyKernelIvEEvv:
.text._ZN3cub18CUB_300001_SM_10006detail11EmptyKernelIvEEvv:
[----:B------:R-:W-:Y:S01]  /*0000*/  LDC R1, c[0x0][0x37c] ;  /* 0x0000df00ff017b82 */ /* 0x000fe20000000800 */
[----:B------:R-:W-:Y:S05]  /*0010*/  EXIT ;  /* 0x000000000000794d */ /* 0x000fea0003800000 */
.L_x_0:
[----:B------:R-:W-:-:S00]  /*0020*/  BRA `(.L_x_0) ;  /* 0xfffffffc00fc7947 */ /* 0x000fc0000383ffff */
[----:B------:R-:W-:-:S00]  /*0030*/  NOP ;  /* 0x0000000000007918 */ /* 0x000fc00000000000 */
        /* <DEDUP_REMOVED lines=12> */
.L_x_10:


//--------------------- .text.DeviceColumnReduceKernel --------------------------
	.section	.text.DeviceColumnReduceKernel,"ax",@progbits
	.align	128
        .global         DeviceColumnReduceKernel
        .type           DeviceColumnReduceKernel,@function
        .size           DeviceColumnReduceKernel,(.L_x_11 - DeviceColumnReduceKernel)
        .other          DeviceColumnReduceKernel,@"STO_CUDA_ENTRY STV_DEFAULT"
DeviceColumnReduceKernel:
.text.DeviceColumnReduceKernel:
[----:B------:R-:W-:Y:S08]  /*0000*/  LDC R1, c[0x0][0x37c] ;  /* 0x0000df00ff017b82 */ /* 0x000ff00000000800 */
[----:B------:R-:W0:Y:S08]  /*0010*/  S2UR UR6, SR_CTAID.X ;  /* 0x00000000000679c3 */ /* 0x000e300000002500 */
[----:B------:R-:W0:Y:S02]  /*0020*/  LDC R0, c[0x0][0x380] ;  /* 0x0000e000ff007b82 */ /* 0x000e240000000800 */
[----:B0-----:R-:W-:-:S13]  /*0030*/  ISETP.LE.AND P0, PT, R0, UR6, PT ;  /* 0x0000000600007c0c */ /* 0x001fda000bf03270 */
[----:B------:R-:W-:Y:S05]  /*0040*/  @P0 EXIT ;  /* 0x000000000000094d */ /* 0x000fea0003800000 */
[----:B------:R-:W0:Y:S01]  /*0050*/  S2R R2, SR_TID.X ;  /* 0x0000000000027919 */ /* 0x000e220000002100 */
[----:B------:R-:W1:Y:S01]  /*0060*/  S2UR UR5, SR_CgaCtaId ;  /* 0x00000000000579c3 */ /* 0x000e620000008800 */
[----:B------:R-:W2:Y:S01]  /*0070*/  LDCU UR7, c[0x0][0x360] ;  /* 0x00006c00ff0777ac */ /* 0x000ea20008000800 */
[----:B------:R-:W-:Y:S01]  /*0080*/  IMAD.U32 R0, RZ, RZ, UR6 ;  /* 0x00000006ff007e24 */ /* 0x000fe2000f8e00ff */
[----:B------:R-:W3:Y:S01]  /*0090*/  S2R R10, SR_LANEID ;  /* 0x00000000000a7919 */ /* 0x000ee20000000000 */
[----:B------:R-:W-:Y:S01]  /*00a0*/  UMOV UR4, 0x400 ;  /* 0x0000040000047882 */ /* 0x000fe20000000000 */
[----:B------:R-:W4:Y:S03]  /*00b0*/  LDCU.64 UR8, c[0x0][0x358] ;  /* 0x00006b00ff0877ac */ /* 0x000f260008000a00 */
[----:B------:R-:W2:Y:S01]  /*00c0*/  LDC R3, c[0x0][0x370] ;  /* 0x0000dc00ff037b82 */ /* 0x000ea20000000800 */
[----:B-1----:R-:W-:Y:S01]  /*00d0*/  ULEA UR4, UR5, UR4, 0x18 ;  /* 0x0000000405047291 */ /* 0x002fe2000f8ec0ff */
[----:B0-----:R-:W-:-:S04]  /*00e0*/  SHF.R.U32.HI R4, RZ, 0x3, R2 ;  /* 0x00000003ff047819 */ /* 0x001fc80000011602 */
[----:B---34-:R-:W-:-:S07]  /*00f0*/  LOP3.LUT R4, R4, 0x7c, RZ, 0xc0, !PT ;  /* 0x0000007c04047812 */ /* 0x018fce00078ec0ff */
.L_x_8:
[----:B0-----:R-:W0:Y:S01]  /*0100*/  LDCU UR5, c[0x0][0x384] ;  /* 0x00007080ff0577ac */ /* 0x001e220008000800 */
[----:B------:R-:W-:Y:S01]  /*0110*/  BSSY.RECONVERGENT B0, `(.L_x_1) ;  /* 0x000000e000007945 */ /* 0x000fe20003800200 */
[----:B--2---:R-:W-:Y:S01]  /*0120*/  HFMA2 R5, -RZ, RZ, 0, 0 ;  /* 0x00000000ff057431 */ /* 0x004fe200000001ff */
[----:B0-----:R-:W-:-:S13]  /*0130*/  ISETP.GE.AND P0, PT, R2, UR5, PT ;  /* 0x0000000502007c0c */ /* 0x001fda000bf06270 */
[----:B-1-3--:R-:W-:Y:S05]  /*0140*/  @P0 BRA `(.L_x_2) ;  /* 0x0000000000280947 */ /* 0x00afea0003800000 */
[----:B------:R-:W0:Y:S01]  /*0150*/  LDC.64 R8, c[0x0][0x388] ;  /* 0x0000e200ff087b82 */ /* 0x000e220000000a00 */
[----:B------:R-:W-:Y:S01]  /*0160*/  IMAD.MOV.U32 R5, RZ, RZ, RZ ;  /* 0x000000ffff057224 */ /* 0x000fe200078e00ff */
[----:B------:R-:W-:-:S07]  /*0170*/  MOV R11, R2 ;  /* 0x00000002000b7202 */ /* 0x000fce0000000f00 */
.L_x_3:
[----:B------:R-:W-:-:S04]  /*0180*/  IMAD R7, R0, UR5, R11 ;  /* 0x0000000500077c24 */ /* 0x000fc8000f8e020b */
[----:B0-----:R-:W-:-:S06]  /*0190*/  IMAD.WIDE R6, R7, 0x4, R8 ;  /* 0x0000000407067825 */ /* 0x001fcc00078e0208 */
[----:B------:R-:W3:Y:S01]  /*01a0*/  LDG.E R6, desc[UR8][R6.64] ;  /* 0x0000000806067981 */ /* 0x000ee2000c1e1900 */
[----:B--2---:R-:W-:-:S05]  /*01b0*/  VIADD R11, R11, UR7 ;  /* 0x000000070b0b7c36 */ /* 0x004fca0008000000 */
[----:B------:R-:W-:Y:S01]  /*01c0*/  ISETP.GE.AND P0, PT, R11, UR5, PT ;  /* 0x000000050b007c0c */ /* 0x000fe2000bf06270 */
[----:B---3--:R-:W-:-:S12]  /*01d0*/  FADD R5, R6, R5 ;  /* 0x0000000506057221 */ /* 0x008fd80000000000 */
[----:B------:R-:W-:Y:S05]  /*01e0*/  @!P0 BRA `(.L_x_3) ;  /* 0xfffffffc00e48947 */ /* 0x000fea000383ffff */
.L_x_2:
[----:B--2---:R-:W-:Y:S05]  /*01f0*/  BSYNC.RECONVERGENT B0 ;  /* 0x0000000000007941 */ /* 0x004fea0003800200 */
.L_x_1:
[----:B------:R-:W-:Y:S01]  /*0200*/  MOV R8, R5 ;  /* 0x0000000500087202 */ /* 0x000fe20000000f00 */
[----:B------:R-:W-:Y:S01]  /*0210*/  BSSY.RECONVERGENT B0, `(.L_x_4) ;  /* 0x0000014000007945 */ /* 0x000fe20003800200 */
[C---:B------:R-:W-:Y:S02]  /*0220*/  ISETP.GT.AND P0, PT, R10.reuse, 0x1e, PT ;  /* 0x0000001e0a00780c */ /* 0x040fe40003f04270 */
[C---:B------:R-:W-:Y:S01]  /*0230*/  ISETP.GT.AND P1, PT, R10.reuse, 0xf, PT ;  /* 0x0000000f0a00780c */ /* 0x040fe20003f24270 */
[----:B------:R-:W0:Y:S10]  /*0240*/  SHFL.DOWN PT, R5, R8, 0x1, 0x1f ;  /* 0x08201f0008057f89 */ /* 0x000e3400000e0000 */
[----:B0-----:R-:W-:Y:S01]  /*0250*/  @!P0 FADD R8, R5, R8 ;  /* 0x0000000805088221 */ /* 0x001fe20000000000 */
[----:B------:R-:W-:-:S04]  /*0260*/  ISETP.GT.AND P0, PT, R10, 0x1d, PT ;  /* 0x0000001d0a00780c */ /* 0x000fc80003f04270 */
[----:B------:R-:W0:Y:S09]  /*0270*/  SHFL.DOWN PT, R5, R8, 0x2, 0x1f ;  /* 0x08401f0008057f89 */ /* 0x000e3200000e0000 */
[----:B0-----:R-:W-:Y:S01]  /*0280*/  @!P0 FADD R8, R8, R5 ;  /* 0x0000000508088221 */ /* 0x001fe20000000000 */
[----:B------:R-:W-:-:S04]  /*0290*/  ISETP.GT.AND P0, PT, R10, 0x1b, PT ;  /* 0x0000001b0a00780c */ /* 0x000fc80003f04270 */
[----:B------:R-:W0:Y:S09]  /*02a0*/  SHFL.DOWN PT, R5, R8, 0x4, 0x1f ;  /* 0x08801f0008057f89 */ /* 0x000e3200000e0000 */
[----:B0-----:R-:W-:Y:S01]  /*02b0*/  @!P0 FADD R8, R8, R5 ;  /* 0x0000000508088221 */ /* 0x001fe20000000000 */
[----:B------:R-:W-:-:S04]  /*02c0*/  ISETP.GT.AND P0, PT, R10, 0x17, PT ;  /* 0x000000170a00780c */ /* 0x000fc80003f04270 */
[----:B------:R-:W0:Y:S02]  /*02d0*/  SHFL.DOWN PT, R5, R8, 0x8, 0x1f ;  /* 0x09001f0008057f89 */ /* 0x000e2400000e0000 */
[----:B0-----:R-:W-:-:S05]  /*02e0*/  FADD R6, R8, R5 ;  /* 0x0000000508067221 */ /* 0x001fca0000000000 */
[----:B------:R-:W-:-:S05]  /*02f0*/  FSEL R5, R8, R6, P0 ;  /* 0x0000000608057208 */ /* 0x000fca0000000000 */
[----:B------:R0:W1:Y:S01]  /*0300*/  SHFL.DOWN PT, R7, R5, 0x10, 0x1f ;  /* 0x0a001f0005077f89 */ /* 0x00006200000e0000 */
[----:B------:R-:W-:Y:S05]  /*0310*/  @P1 BRA `(.L_x_5) ;  /* 0x00000000000c1947 */ /* 0x000fea0003800000 */
[----:B------:R-:W-:Y:S01]  /*0320*/  ISETP.NE.AND P0, PT, R10, RZ, PT ;  /* 0x000000ff0a00720c */ /* 0x000fe20003f05270 */
[----:B01----:R-:W-:-:S12]  /*0330*/  FADD R5, R6, R7 ;  /* 0x0000000706057221 */ /* 0x003fd80000000000 */
[----:B------:R2:W-:Y:S02]  /*0340*/  @!P0 STS [R4+UR4+0x4], R5 ;  /* 0x0000040504008988 */ /* 0x0005e40008000804 */
.L_x_5:
[----:B------:R-:W-:Y:S05]  /*0350*/  BSYNC.RECONVERGENT B0 ;  /* 0x0000000000007941 */ /* 0x000fea0003800200 */
.L_x_4:
[----:B------:R-:W-:Y:S01]  /*0360*/  BAR.SYNC.DEFER_BLOCKING 0x0 ;  /* 0x0000000000007b1d */ /* 0x000fe20000010000 */
[----:B------:R-:W-:-:S05]  /*0370*/  ISETP.NE.AND P0, PT, R2, RZ, PT ;  /* 0x000000ff0200720c */ /* 0x000fca0003f05270 */
[----:B------:R-:W-:Y:S08]  /*0380*/  BSSY.RECONVERGENT B0, `(.L_x_6) ;  /* 0x000000d000007945 */ /* 0x000ff00003800200 */
[----:B------:R-:W-:Y:S05]  /*0390*/  @P0 BRA `(.L_x_7) ;  /* 0x00000000002c0947 */ /* 0x000fea0003800000 */
[----:B------:R-:W3:Y:S01]  /*03a0*/  S2UR UR6, SR_CgaCtaId ;  /* 0x00000000000679c3 */ /* 0x000ee20000008800 */
[----:B------:R-:W-:-:S07]  /*03b0*/  UMOV UR5, 0x400 ;  /* 0x0000040000057882 */ /* 0x000fce0000000000 */
[----:B-1----:R-:W1:Y:S01]  /*03c0*/  LDC.64 R6, c[0x0][0x390] ;  /* 0x0000e400ff067b82 */ /* 0x002e620000000a00 */
[----:B---3--:R-:W-:Y:S01]  /*03d0*/  ULEA UR5, UR6, UR5, 0x18 ;  /* 0x0000000506057291 */ /* 0x008fe2000f8ec0ff */
[----:B-1----:R-:W-:-:S08]  /*03e0*/  IMAD.WIDE R6, R0, 0x4, R6 ;  /* 0x0000000400067825 */ /* 0x002fd000078e0206 */
[----:B------:R-:W1:Y:S04]  /*03f0*/  LDS.64 R8, [UR5+0x8] ;  /* 0x00000805ff087984 */ /* 0x000e680008000a00 */
[----:B------:R-:W3:Y:S01]  /*0400*/  LDS R11, [UR5+0x10] ;  /* 0x00001005ff0b7984 */ /* 0x000ee20008000800 */
[----:B-1----:R-:W-:-:S04]  /*0410*/  FADD R8, R8, R5 ;  /* 0x0000000508087221 */ /* 0x002fc80000000000 */
[----:B------:R-:W-:-:S04]  /*0420*/  FADD R8, R8, R9 ;  /* 0x0000000908087221 */ /* 0x000fc80000000000 */
[----:B---3--:R-:W-:-:S05]  /*0430*/  FADD R11, R8, R11 ;  /* 0x0000000b080b7221 */ /* 0x008fca0000000000 */
[----:B------:R3:W-:Y:S02]  /*0440*/  STG.E desc[UR8][R6.64], R11 ;  /* 0x0000000b06007986 */ /* 0x0007e4000c101908 */
.L_x_7:
[----:B------:R-:W-:Y:S05]  /*0450*/  BSYNC.RECONVERGENT B0 ;  /* 0x0000000000007941 */ /* 0x000fea0003800200 */
.L_x_6:
[----:B------:R-:W4:Y:S01]  /*0460*/  LDCU UR5, c[0x0][0x380] ;  /* 0x00007000ff0577ac */ /* 0x000f220008000800 */
[----:B------:R-:W-:-:S05]  /*0470*/  IMAD.IADD R0, R3, 0x1, R0 ;  /* 0x0000000103007824 */ /* 0x000fca00078e0200 */
[----:B----4-:R-:W-:-:S13]  /*0480*/  ISETP.GE.AND P0, PT, R0, UR5, PT ;  /* 0x0000000500007c0c */ /* 0x010fda000bf06270 */
[----:B------:R-:W-:Y:S05]  /*0490*/  @!P0 BRA `(.L_x_8) ;  /* 0xfffffffc00188947 */ /* 0x000fea000383ffff */
[----:B------:R-:W-:Y:S05]  /*04a0*/  EXIT ;  /* 0x000000000000794d */ /* 0x000fea0003800000 */
.L_x_9:
        /* <DEDUP_REMOVED lines=13> */
.L_x_11:


//--------------------- .nv.shared.reserved.0     --------------------------
	.section	.nv.shared.reserved.0,"aw",@nobits
	.weak		__nv_reservedSMEM_offset_0_alias
	.size		__nv_reservedSMEM_offset_0_alias, 0, 64
	.other		__nv_reservedSMEM_offset_0_alias,@"STO_CUDA_RESERVED_SHARED STV_DEFAULT"
__nv_reservedSMEM_offset_0_alias:
	.zero		0
	.zero		64


//--------------------- .nv.global                --------------------------
	.section	.nv.global,"aw",@nobits
.nv.global:
	.type		_ZN34_INTERNAL_4c44fe9e_4_k_cu_9b2de5006thrust24THRUST_300001_SM_1000_NS12placeholders2_5E,@object
	.size		_ZN34_INTERNAL_4c44fe9e_4_k_cu_9b2de5006thrust24THRUST_300001_SM_1000_NS12placeholders2_5E,(_ZN34_INTERNAL_4c44fe9e_4_k_cu_9b2de5004cuda3std3__45__cpo3endE - _ZN34_INTERNAL_4c44fe9e_4_k_cu_9b2de5006thrust24THRUST_300001_SM_1000_NS12placeholders2_5E)
_ZN34_INTERNAL_4c44fe9e_4_k_cu_9b2de5006thrust24THRUST_300001_SM_1000_NS12placeholders2_5E:
	.zero		1
	.type		_ZN34_INTERNAL_4c44fe9e_4_k_cu_9b2de5004cuda3std3__45__cpo3endE,@object
	.size		_ZN34_INTERNAL_4c44fe9e_4_k_cu_9b2de5004cuda3std3__45__cpo3endE,(_ZN34_INTERNAL_4c44fe9e_4_k_cu_9b2de5004cuda3std6ranges3__45__cpo6cbeginE - _ZN34_INTERNAL_4c44fe9e_4_k_cu_9b2de5004cuda3std3__45__cpo3endE)
_ZN34_INTERNAL_4c44fe9e_4_k_cu_9b2de5004cuda3std3__45__cpo3endE:
	.zero		1
	.type		_ZN34_INTERNAL_4c44fe9e_4_k_cu_9b2de5004cuda3std6ranges3__45__cpo6cbeginE,@object
	.size		_ZN34_INTERNAL_4c44fe9e_4_k_cu_9b2de5004cuda3std6ranges3__45__cpo6cbeginE,(_ZN34_INTERNAL_4c44fe9e_4_k_cu_9b2de5004cuda3std3__48in_placeE - _ZN34_INTERNAL_4c44fe9e_4_k_cu_9b2de5004cuda3std6ranges3__45__cpo6cbeginE)
_ZN34_INTERNAL_4c44fe9e_4_k_cu_9b2de5004cuda3std6ranges3__45__cpo6cbeginE:
	.zero		1
	.type		_ZN34_INTERNAL_4c44fe9e_4_k_cu_9b2de5004cuda3std3__48in_placeE,@object
	.size		_ZN34_INTERNAL_4c44fe9e_4_k_cu_9b2de5004cuda3std3__48in_placeE,(_ZN34_INTERNAL_4c44fe9e_4_k_cu_9b2de5004cuda3std6ranges3__45__cpo4sizeE - _ZN34_INTERNAL_4c44fe9e_4_k_cu_9b2de5004cuda3std3__48in_placeE)
_ZN34_INTERNAL_4c44fe9e_4_k_cu_9b2de5004cuda3std3__48in_placeE:
	.zero		1
	.type		_ZN34_INTERNAL_4c44fe9e_4_k_cu_9b2de5004cuda3std6ranges3__45__cpo4sizeE,@object
	.size		_ZN34_INTERNAL_4c44fe9e_4_k_cu_9b2de5004cuda3std6ranges3__45__cpo4sizeE,(_ZN34_INTERNAL_4c44fe9e_4_k_cu_9b2de5006thrust24THRUST_300001_SM_1000_NS12placeholders2_9E - _ZN34_INTERNAL_4c44fe9e_4_k_cu_9b2de5004cuda3std6ranges3__45__cpo4sizeE)
_ZN34_INTERNAL_4c44fe9e_4_k_cu_9b2de5004cuda3std6ranges3__45__cpo4sizeE:
	.zero		1
	.type		_ZN34_INTERNAL_4c44fe9e_4_k_cu_9b2de5006thrust24THRUST_300001_SM_1000_NS12placeholders2_9E,@object
	.size		_ZN34_INTERNAL_4c44fe9e_4_k_cu_9b2de5006thrust24THRUST_300001_SM_1000_NS12placeholders2_9E,(_ZN34_INTERNAL_4c44fe9e_4_k_cu_9b2de5004cuda3std3__45__cpo4rendE - _ZN34_INTERNAL_4c44fe9e_4_k_cu_9b2de5006thrust24THRUST_300001_SM_1000_NS12placeholders2_9E)
_ZN34_INTERNAL_4c44fe9e_4_k_cu_9b2de5006thrust24THRUST_300001_SM_1000_NS12placeholders2_9E:
	.zero		1
	.type		_ZN34_INTERNAL_4c44fe9e_4_k_cu_9b2de5004cuda3std3__45__cpo4rendE,@object
	.size		_ZN34_INTERNAL_4c44fe9e_4_k_cu_9b2de5004cuda3std3__45__cpo4rendE,(_ZN34_INTERNAL_4c44fe9e_4_k_cu_9b2de5004cuda3std6ranges3__45__cpo4nextE - _ZN34_INTERNAL_4c44fe9e_4_k_cu_9b2de5004cuda3std3__45__cpo4rendE)
_ZN34_INTERNAL_4c44fe9e_4_k_cu_9b2de5004cuda3std3__45__cpo4rendE:
	.zero		1
	.type		_ZN34_INTERNAL_4c44fe9e_4_k_cu_9b2de5004cuda3std6ranges3__45__cpo4nextE,@object
	.size		_ZN34_INTERNAL_4c44fe9e_4_k_cu_9b2de5004cuda3std6ranges3__45__cpo4nextE,(_ZN34_INTERNAL_4c44fe9e_4_k_cu_9b2de5004cuda3std6ranges3__45__cpo4swapE - _ZN34_INTERNAL_4c44fe9e_4_k_cu_9b2de5004cuda3std6ranges3__45__cpo4nextE)
_ZN34_INTERNAL_4c44fe9e_4_k_cu_9b2de5004cuda3std6ranges3__45__cpo4nextE:
	.zero		1
	.type		_ZN34_INTERNAL_4c44fe9e_4_k_cu_9b2de5004cuda3std6ranges3__45__cpo4swapE,@object
	.size		_ZN34_INTERNAL_4c44fe9e_4_k_cu_9b2de5004cuda3std6ranges3__45__cpo4swapE,(_ZN34_INTERNAL_4c44fe9e_4_k_cu_9b2de5006thrust24THRUST_300001_SM_1000_NS12placeholders2_1E - _ZN34_INTERNAL_4c44fe9e_4_k_cu_9b2de5004cuda3std6ranges3__45__cpo4swapE)
_ZN34_INTERNAL_4c44fe9e_4_k_cu_9b2de5004cuda3std6ranges3__45__cpo4swapE:
	.zero		1
	.type		_ZN34_INTERNAL_4c44fe9e_4_k_cu_9b2de5006thrust24THRUST_300001_SM_1000_NS12placeholders2_1E,@object
	.size		_ZN34_INTERNAL_4c44fe9e_4_k_cu_9b2de5006thrust24THRUST_300001_SM_1000_NS12placeholders2_1E,(_ZN34_INTERNAL_4c44fe9e_4_k_cu_9b2de5006thrust24THRUST_300001_SM_1000_NS12placeholders2_3E - _ZN34_INTERNAL_4c44fe9e_4_k_cu_9b2de5006thrust24THRUST_300001_SM_1000_NS12placeholders2_1E)
_ZN34_INTERNAL_4c44fe9e_4_k_cu_9b2de5006thrust24THRUST_300001_SM_1000_NS12placeholders2_1E:
	.zero		1
	.type		_ZN34_INTERNAL_4c44fe9e_4_k_cu_9b2de5006thrust24THRUST_300001_SM_1000_NS12placeholders2_3E,@object
	.size		_ZN34_INTERNAL_4c44fe9e_4_k_cu_9b2de5006thrust24THRUST_300001_SM_1000_NS12placeholders2_3E,(_ZN34_INTERNAL_4c44fe9e_4_k_cu_9b2de5004cuda3std3__436_GLOBAL__N__4c44fe9e_4_k_cu_9b2de5006ignoreE - _ZN34_INTERNAL_4c44fe9e_4_k_cu_9b2de5006thrust24THRUST_300001_SM_1000_NS12placeholders2_3E)
_ZN34_INTERNAL_4c44fe9e_4_k_cu_9b2de5006thrust24THRUST_300001_SM_1000_NS12placeholders2_3E:
	.zero		1
	.type		_ZN34_INTERNAL_4c44fe9e_4_k_cu_9b2de5004cuda3std3__436_GLOBAL__N__4c44fe9e_4_k_cu_9b2de5006ignoreE,@object
	.size		_ZN34_INTERNAL_4c44fe9e_4_k_cu_9b2de5004cuda3std3__436_GLOBAL__N__4c44fe9e_4_k_cu_9b2de5006ignoreE,(_ZN34_INTERNAL_4c44fe9e_4_k_cu_9b2de5004cuda3std6ranges3__45__cpo5beginE - _ZN34_INTERNAL_4c44fe9e_4_k_cu_9b2de5004cuda3std3__436_GLOBAL__N__4c44fe9e_4_k_cu_9b2de5006ignoreE)
_ZN34_INTERNAL_4c44fe9e_4_k_cu_9b2de5004cuda3std3__436_GLOBAL__N__4c44fe9e_4_k_cu_9b2de5006ignoreE:
	.zero		1
	.type		_ZN34_INTERNAL_4c44fe9e_4_k_cu_9b2de5004cuda3std6ranges3__45__cpo5beginE,@object
	.size		_ZN34_INTERNAL_4c44fe9e_4_k_cu_9b2de5004cuda3std6ranges3__45__cpo5beginE,(_ZN34_INTERNAL_4c44fe9e_4_k_cu_9b2de5004cuda3std3__45__cpo5crendE - _ZN34_INTERNAL_4c44fe9e_4_k_cu_9b2de5004cuda3std6ranges3__45__cpo5beginE)
_ZN34_INTERNAL_4c44fe9e_4_k_cu_9b2de5004cuda3std6ranges3__45__cpo5beginE:
	.zero		1
	.type		_ZN34_INTERNAL_4c44fe9e_4_k_cu_9b2de5004cuda3std3__45__cpo5crendE,@object
	.size		_ZN34_INTERNAL_4c44fe9e_4_k_cu_9b2de5004cuda3std3__45__cpo5crendE,(_ZN34_INTERNAL_4c44fe9e_4_k_cu_9b2de5004cuda3std6ranges3__45__cpo4dataE - _ZN34_INTERNAL_4c44fe9e_4_k_cu_9b2de5004cuda3std3__45__cpo5crendE)
_ZN34_INTERNAL_4c44fe9e_4_k_cu_9b2de5004cuda3std3__45__cpo5crendE:
	.zero		1
	.type		_ZN34_INTERNAL_4c44fe9e_4_k_cu_9b2de5004cuda3std6ranges3__45__cpo4dataE,@object
	.size		_ZN34_INTERNAL_4c44fe9e_4_k_cu_9b2de5004cuda3std6ranges3__45__cpo4dataE,(_ZN34_INTERNAL_4c44fe9e_4_k_cu_9b2de5006thrust24THRUST_300001_SM_1000_NS12placeholders2_7E - _ZN34_INTERNAL_4c44fe9e_4_k_cu_9b2de5004cuda3std6ranges3__45__cpo4dataE)
_ZN34_INTERNAL_4c44fe9e_4_k_cu_9b2de5004cuda3std6ranges3__45__cpo4dataE:
	.zero		1
	.type		_ZN34_INTERNAL_4c44fe9e_4_k_cu_9b2de5006thrust24THRUST_300001_SM_1000_NS12placeholders2_7E,@object
	.size		_ZN34_INTERNAL_4c44fe9e_4_k_cu_9b2de5006thrust24THRUST_300001_SM_1000_NS12placeholders2_7E,(_ZN34_INTERNAL_4c44fe9e_4_k_cu_9b2de5004cuda3std3__45__cpo4cendE - _ZN34_INTERNAL_4c44fe9e_4_k_cu_9b2de5006thrust24THRUST_300001_SM_1000_NS12placeholders2_7E)
_ZN34_INTERNAL_4c44fe9e_4_k_cu_9b2de5006thrust24THRUST_300001_SM_1000_NS12placeholders2_7E:
	.zero		1
	.type		_ZN34_INTERNAL_4c44fe9e_4_k_cu_9b2de5004cuda3std3__45__cpo4cendE,@object
	.size		_ZN34_INTERNAL_4c44fe9e_4_k_cu_9b2de5004cuda3std3__45__cpo4cendE,(_ZN34_INTERNAL_4c44fe9e_4_k_cu_9b2de5004cuda3std6ranges3__45__cpo7advanceE - _ZN34_INTERNAL_4c44fe9e_4_k_cu_9b2de5004cuda3std3__45__cpo4cendE)
_ZN34_INTERNAL_4c44fe9e_4_k_cu_9b2de5004cuda3std3__45__cpo4cendE:
	.zero		1
	.type		_ZN34_INTERNAL_4c44fe9e_4_k_cu_9b2de5004cuda3std6ranges3__45__cpo7advanceE,@object
	.size		_ZN34_INTERNAL_4c44fe9e_4_k_cu_9b2de5004cuda3std6ranges3__45__cpo7advanceE,(_ZN34_INTERNAL_4c44fe9e_4_k_cu_9b2de5004cuda3std3__47nulloptE - _ZN34_INTERNAL_4c44fe9e_4_k_cu_9b2de5004cuda3std6ranges3__45__cpo7advanceE)
_ZN34_INTERNAL_4c44fe9e_4_k_cu_9b2de5004cuda3std6ranges3__45__cpo7advanceE:
	.zero		1
	.type		_ZN34_INTERNAL_4c44fe9e_4_k_cu_9b2de5004cuda3std3__47nulloptE,@object
	.size		_ZN34_INTERNAL_4c44fe9e_4_k_cu_9b2de5004cuda3std3__47nulloptE,(_ZN34_INTERNAL_4c44fe9e_4_k_cu_9b2de5004cuda3std6ranges3__45__cpo8distanceE - _ZN34_INTERNAL_4c44fe9e_4_k_cu_9b2de5004cuda3std3__47nulloptE)
_ZN34_INTERNAL_4c44fe9e_4_k_cu_9b2de5004cuda3std3__47nulloptE:
	.zero		1
	.type		_ZN34_INTERNAL_4c44fe9e_4_k_cu_9b2de5004cuda3std6ranges3__45__cpo8distanceE,@object
	.size		_ZN34_INTERNAL_4c44fe9e_4_k_cu_9b2de5004cuda3std6ranges3__45__cpo8distanceE,(_ZN34_INTERNAL_4c44fe9e_4_k_cu_9b2de5006thrust24THRUST_300001_SM_1000_NS12placeholders2_6E - _ZN34_INTERNAL_4c44fe9e_4_k_cu_9b2de5004cuda3std6ranges3__45__cpo8distanceE)
_ZN34_INTERNAL_4c44fe9e_4_k_cu_9b2de5004cuda3std6ranges3__45__cpo8distanceE:
	.zero		1
	.type		_ZN34_INTERNAL_4c44fe9e_4_k_cu_9b2de5006thrust24THRUST_300001_SM_1000_NS12placeholders2_6E,@object
	.size		_ZN34_INTERNAL_4c44fe9e_4_k_cu_9b2de5006thrust24THRUST_300001_SM_1000_NS12placeholders2_6E,(_ZN34_INTERNAL_4c44fe9e_4_k_cu_9b2de5004cuda3std3__45__cpo6cbeginE - _ZN34_INTERNAL_4c44fe9e_4_k_cu_9b2de5006thrust24THRUST_300001_SM_1000_NS12placeholders2_6E)
_ZN34_INTERNAL_4c44fe9e_4_k_cu_9b2de5006thrust24THRUST_300001_SM_1000_NS12placeholders2_6E:
	.zero		1
	.type		_ZN34_INTERNAL_4c44fe9e_4_k_cu_9b2de5004cuda3std3__45__cpo6cbeginE,@object
	.size		_ZN34_INTERNAL_4c44fe9e_4_k_cu_9b2de5004cuda3std3__45__cpo6cbeginE,(_ZN34_INTERNAL_4c44fe9e_4_k_cu_9b2de5004cuda3std6ranges3__45__cpo4cendE - _ZN34_INTERNAL_4c44fe9e_4_k_cu_9b2de5004cuda3std3__45__cpo6cbeginE)
_ZN34_INTERNAL_4c44fe9e_4_k_cu_9b2de5004cuda3std3__45__cpo6cbeginE:
	.zero		1
	.type		_ZN34_INTERNAL_4c44fe9e_4_k_cu_9b2de5004cuda3std6ranges3__45__cpo4cendE,@object
	.size		_ZN34_INTERNAL_4c44fe9e_4_k_cu_9b2de5004cuda3std6ranges3__45__cpo4cendE,(_ZN34_INTERNAL_4c44fe9e_4_k_cu_9b2de5004cuda3std3__420unreachable_sentinelE - _ZN34_INTERNAL_4c44fe9e_4_k_cu_9b2de5004cuda3std6ranges3__45__cpo4cendE)
_ZN34_INTERNAL_4c44fe9e_4_k_cu_9b2de5004cuda3std6ranges3__45__cpo4cendE:
	.zero		1
	.type		_ZN34_INTERNAL_4c44fe9e_4_k_cu_9b2de5004cuda3std3__420unreachable_sentinelE,@object
	.size		_ZN34_INTERNAL_4c44fe9e_4_k_cu_9b2de5004cuda3std3__420unreachable_sentinelE,(_ZN34_INTERNAL_4c44fe9e_4_k_cu_9b2de5004cuda3std6ranges3__45__cpo5ssizeE - _ZN34_INTERNAL_4c44fe9e_4_k_cu_9b2de5004cuda3std3__420unreachable_sentinelE)
_ZN34_INTERNAL_4c44fe9e_4_k_cu_9b2de5004cuda3std3__420unreachable_sentinelE:
	.zero		1
	.type		_ZN34_INTERNAL_4c44fe9e_4_k_cu_9b2de5004cuda3std6ranges3__45__cpo5ssizeE,@object
	.size		_ZN34_INTERNAL_4c44fe9e_4_k_cu_9b2de5004cuda3std6ranges3__45__cpo5ssizeE,(_ZN34_INTERNAL_4c44fe9e_4_k_cu_9b2de5006thrust24THRUST_300001_SM_1000_NS12placeholders3_10E - _ZN34_INTERNAL_4c44fe9e_4_k_cu_9b2de5004cuda3std6ranges3__45__cpo5ssizeE)
_ZN34_INTERNAL_4c44fe9e_4_k_cu_9b2de5004cuda3std6ranges3__45__cpo5ssizeE:
	.zero		1
	.type		_ZN34_INTERNAL_4c44fe9e_4_k_cu_9b2de5006thrust24THRUST_300001_SM_1000_NS12placeholders3_10E,@object
	.size		_ZN34_INTERNAL_4c44fe9e_4_k_cu_9b2de5006thrust24THRUST_300001_SM_1000_NS12placeholders3_10E,(_ZN34_INTERNAL_4c44fe9e_4_k_cu_9b2de5004cuda3std3__45__cpo7crbeginE - _ZN34_INTERNAL_4c44fe9e_4_k_cu_9b2de5006thrust24THRUST_300001_SM_1000_NS12placeholders3_10E)
_ZN34_INTERNAL_4c44fe9e_4_k_cu_9b2de5006thrust24THRUST_300001_SM_1000_NS12placeholders3_10E:
	.zero		1
	.type		_ZN34_INTERNAL_4c44fe9e_4_k_cu_9b2de5004cuda3std3__45__cpo7crbeginE,@object
	.size		_ZN34_INTERNAL_4c44fe9e_4_k_cu_9b2de5004cuda3std3__45__cpo7crbeginE,(_ZN34_INTERNAL_4c44fe9e_4_k_cu_9b2de5004cuda3std6ranges3__45__cpo4prevE - _ZN34_INTERNAL_4c44fe9e_4_k_cu_9b2de5004cuda3std3__45__cpo7crbeginE)
_ZN34_INTERNAL_4c44fe9e_4_k_cu_9b2de5004cuda3std3__45__cpo7crbeginE:
	.zero		1
	.type		_ZN34_INTERNAL_4c44fe9e_4_k_cu_9b2de5004cuda3std6ranges3__45__cpo4prevE,@object
	.size		_ZN34_INTERNAL_4c44fe9e_4_k_cu_9b2de5004cuda3std6ranges3__45__cpo4prevE,(_ZN34_INTERNAL_4c44fe9e_4_k_cu_9b2de5004cuda3std6ranges3__45__cpo9iter_moveE - _ZN34_INTERNAL_4c44fe9e_4_k_cu_9b2de5004cuda3std6ranges3__45__cpo4prevE)
_ZN34_INTERNAL_4c44fe9e_4_k_cu_9b2de5004cuda3std6ranges3__45__cpo4prevE:
	.zero		1
	.type		_ZN34_INTERNAL_4c44fe9e_4_k_cu_9b2de5004cuda3std6ranges3__45__cpo9iter_moveE,@object
	.size		_ZN34_INTERNAL_4c44fe9e_4_k_cu_9b2de5004cuda3std6ranges3__45__cpo9iter_moveE,(_ZN34_INTERNAL_4c44fe9e_4_k_cu_9b2de5006thrust24THRUST_300001_SM_1000_NS12placeholders2_2E - _ZN34_INTERNAL_4c44fe9e_4_k_cu_9b2de5004cuda3std6ranges3__45__cpo9iter_moveE)
_ZN34_INTERNAL_4c44fe9e_4_k_cu_9b2de5004cuda3std6ranges3__45__cpo9iter_moveE:
	.zero		1
	.type		_ZN34_INTERNAL_4c44fe9e_4_k_cu_9b2de5006thrust24THRUST_300001_SM_1000_NS12placeholders2_2E,@object
	.size		_ZN34_INTERNAL_4c44fe9e_4_k_cu_9b2de5006thrust24THRUST_300001_SM_1000_NS12placeholders2_2E,(_ZN34_INTERNAL_4c44fe9e_4_k_cu_9b2de5006thrust24THRUST_300001_SM_1000_NS12placeholders2_4E - _ZN34_INTERNAL_4c44fe9e_4_k_cu_9b2de5006thrust24THRUST_300001_SM_1000_NS12placeholders2_2E)
_ZN34_INTERNAL_4c44fe9e_4_k_cu_9b2de5006thrust24THRUST_300001_SM_1000_NS12placeholders2_2E:
	.zero		1
	.type		_ZN34_INTERNAL_4c44fe9e_4_k_cu_9b2de5006thrust24THRUST_300001_SM_1000_NS12placeholders2_4E,@object
	.size		_ZN34_INTERNAL_4c44fe9e_4_k_cu_9b2de5006thrust24THRUST_300001_SM_1000_NS12placeholders2_4E,(_ZN34_INTERNAL_4c44fe9e_4_k_cu_9b2de5004cuda3std3__45__cpo5beginE - _ZN34_INTERNAL_4c44fe9e_4_k_cu_9b2de5006thrust24THRUST_300001_SM_1000_NS12placeholders2_4E)
_ZN34_INTERNAL_4c44fe9e_4_k_cu_9b2de5006thrust24THRUST_300001_SM_1000_NS12placeholders2_4E:
	.zero		1
	.type		_ZN34_INTERNAL_4c44fe9e_4_k_cu_9b2de5004cuda3std3__45__cpo5beginE,@object
	.size		_ZN34_INTERNAL_4c44fe9e_4_k_cu_9b2de5004cuda3std3__45__cpo5beginE,(_ZN34_INTERNAL_4c44fe9e_4_k_cu_9b2de5004cuda3std6ranges3__45__cpo3endE - _ZN34_INTERNAL_4c44fe9e_4_k_cu_9b2de5004cuda3std3__45__cpo5beginE)
_ZN34_INTERNAL_4c44fe9e_4_k_cu_9b2de5004cuda3std3__45__cpo5beginE:
	.zero		1
	.type		_ZN34_INTERNAL_4c44fe9e_4_k_cu_9b2de5004cuda3std6ranges3__45__cpo3endE,@object
	.size		_ZN34_INTERNAL_4c44fe9e_4_k_cu_9b2de5004cuda3std6ranges3__45__cpo3endE,(_ZN34_INTERNAL_4c44fe9e_4_k_cu_9b2de5004cuda3std3__419piecewise_constructE - _ZN34_INTERNAL_4c44fe9e_4_k_cu_9b2de5004cuda3std6ranges3__45__cpo3endE)
_ZN34_INTERNAL_4c44fe9e_4_k_cu_9b2de5004cuda3std6ranges3__45__cpo3endE:
	.zero		1
	.type		_ZN34_INTERNAL_4c44fe9e_4_k_cu_9b2de5004cuda3std3__419piecewise_constructE,@object
	.size		_ZN34_INTERNAL_4c44fe9e_4_k_cu_9b2de5004cuda3std3__419piecewise_constructE,(_ZN34_INTERNAL_4c44fe9e_4_k_cu_9b2de5004cuda3std6ranges3__45__cpo5cdataE - _ZN34_INTERNAL_4c44fe9e_4_k_cu_9b2de5004cuda3std3__419piecewise_constructE)
_ZN34_INTERNAL_4c44fe9e_4_k_cu_9b2de5004cuda3std3__419piecewise_constructE:
	.zero		1
	.type		_ZN34_INTERNAL_4c44fe9e_4_k_cu_9b2de5004cuda3std6ranges3__45__cpo5cdataE,@object
	.size		_ZN34_INTERNAL_4c44fe9e_4_k_cu_9b2de5004cuda3std6ranges3__45__cpo5cdataE,(_ZN34_INTERNAL_4c44fe9e_4_k_cu_9b2de5006thrust24THRUST_300001_SM_1000_NS12placeholders2_8E - _ZN34_INTERNAL_4c44fe9e_4_k_cu_9b2de5004cuda3std6ranges3__45__cpo5cdataE)
_ZN34_INTERNAL_4c44fe9e_4_k_cu_9b2de5004cuda3std6ranges3__45__cpo5cdataE:
	.zero		1
	.type		_ZN34_INTERNAL_4c44fe9e_4_k_cu_9b2de5006thrust24THRUST_300001_SM_1000_NS12placeholders2_8E,@object
	.size		_ZN34_INTERNAL_4c44fe9e_4_k_cu_9b2de5006thrust24THRUST_300001_SM_1000_NS12placeholders2_8E,(_ZN34_INTERNAL_4c44fe9e_4_k_cu_9b2de5004cuda3std3__45__cpo6rbeginE - _ZN34_INTERNAL_4c44fe9e_4_k_cu_9b2de5006thrust24THRUST_300001_SM_1000_NS12placeholders2_8E)
_ZN34_INTERNAL_4c44fe9e_4_k_cu_9b2de5006thrust24THRUST_300001_SM_1000_NS12placeholders2_8E:
	.zero		1
	.type		_ZN34_INTERNAL_4c44fe9e_4_k_cu_9b2de5004cuda3std3__45__cpo6rbeginE,@object
	.size		_ZN34_INTERNAL_4c44fe9e_4_k_cu_9b2de5004cuda3std3__45__cpo6rbeginE,(_ZN34_INTERNAL_4c44fe9e_4_k_cu_9b2de5004cuda3std6ranges3__45__cpo9iter_swapE - _ZN34_INTERNAL_4c44fe9e_4_k_cu_9b2de5004cuda3std3__45__cpo6rbeginE)
_ZN34_INTERNAL_4c44fe9e_4_k_cu_9b2de5004cuda3std3__45__cpo6rbeginE:
	.zero		1
	.type		_ZN34_INTERNAL_4c44fe9e_4_k_cu_9b2de5004cuda3std6ranges3__45__cpo9iter_swapE,@object
	.size		_ZN34_INTERNAL_4c44fe9e_4_k_cu_9b2de5004cuda3std6ranges3__45__cpo9iter_swapE,(_ZN34_INTERNAL_4c44fe9e_4_k_cu_9b2de5004cuda3std3__48unexpectE - _ZN34_INTERNAL_4c44fe9e_4_k_cu_9b2de5004cuda3std6ranges3__45__cpo9iter_swapE)
_ZN34_INTERNAL_4c44fe9e_4_k_cu_9b2de5004cuda3std6ranges3__45__cpo9iter_swapE:
	.zero		1
	.type		_ZN34_INTERNAL_4c44fe9e_4_k_cu_9b2de5004cuda3std3__48unexpectE,@object
	.size		_ZN34_INTERNAL_4c44fe9e_4_k_cu_9b2de5004cuda3std3__48unexpectE,(_ZN34_INTERNAL_4c44fe9e_4_k_cu_9b2de5006thrust24THRUST_300001_SM_1000_NS6system6detail10sequential3seqE - _ZN34_INTERNAL_4c44fe9e_4_k_cu_9b2de5004cuda3std3__48unexpectE)
_ZN34_INTERNAL_4c44fe9e_4_k_cu_9b2de5004cuda3std3__48unexpectE:
	.zero		1
	.type		_ZN34_INTERNAL_4c44fe9e_4_k_cu_9b2de5006thrust24THRUST_300001_SM_1000_NS6system6detail10sequential3seqE,@object
	.size		_ZN34_INTERNAL_4c44fe9e_4_k_cu_9b2de5006thrust24THRUST_300001_SM_1000_NS6system6detail10sequential3seqE,(.L_29 - _ZN34_INTERNAL_4c44fe9e_4_k_cu_9b2de5006thrust24THRUST_300001_SM_1000_NS6system6detail10sequential3seqE)
_ZN34_INTERNAL_4c44fe9e_4_k_cu_9b2de5006thrust24THRUST_300001_SM_1000_NS6system6detail10sequential3seqE:
	.zero		1
.L_29:


//--------------------- .nv.shared.DeviceColumnReduceKernel --------------------------
	.section	.nv.shared.DeviceColumnReduceKernel,"aw",@nobits
	.sectionflags	@""
	.align	4
.nv.shared.DeviceColumnReduceKernel:
	.zero		1048


//--------------------- .nv.constant0._ZN3cub18CUB_300001_SM_10006detail11EmptyKernelIvEEvv --------------------------
	.section	.nv.constant0._ZN3cub18CUB_300001_SM_10006detail11EmptyKernelIvEEvv,"a",@progbits
	.sectionflags	@""
	.align	4
.nv.constant0._ZN3cub18CUB_300001_SM_10006detail11EmptyKernelIvEEvv:
	.zero		896


//--------------------- .nv.constant0.DeviceColumnReduceKernel --------------------------
	.section	.nv.constant0.DeviceColumnReduceKernel,"a",@progbits
	.sectionflags	@""
	.align	4
.nv.constant0.DeviceColumnReduceKernel:
	.zero		920


//--------------------- SYMBOLS --------------------------

	.type		.nv.reservedSmem.offset0,@object
	.size		.nv.reservedSmem.offset0,0x4
	.type		.nv.reservedSmem.cap,@object
	.size		.nv.reservedSmem.cap,0x4
